//
// Generated by NVIDIA NVVM Compiler
//
// Compiler Build ID: CL-36424714
// Cuda compilation tools, release 13.0, V13.0.88
// Based on NVVM 20.0.0
//

.version 9.0
.target sm_100
.address_size 64

	// .globl	_Z16lmwTest_baselinePffiPx

.visible .entry _Z16lmwTest_baselinePffiPx(
	.param .u64 .ptr .align 1 _Z16lmwTest_baselinePffiPx_param_0,
	.param .f32 _Z16lmwTest_baselinePffiPx_param_1,
	.param .u32 _Z16lmwTest_baselinePffiPx_param_2,
	.param .u64 .ptr .align 1 _Z16lmwTest_baselinePffiPx_param_3
)
{
	.reg .pred 	%p<12>;
	.reg .b32 	%r<37>;
	.reg .b32 	%f<60>;
	.reg .b64 	%rd<23>;

	ld.param.u64 	%rd7, [_Z16lmwTest_baselinePffiPx_param_0];
	ld.param.f32 	%f1, [_Z16lmwTest_baselinePffiPx_param_1];
	ld.param.u32 	%r24, [_Z16lmwTest_baselinePffiPx_param_2];
	ld.param.u64 	%rd5, [_Z16lmwTest_baselinePffiPx_param_3];
	cvta.to.global.u64 	%rd1, %rd7;
	mov.u32 	%r1, %tid.x;
	setp.ne.s32 	%p1, %r1, 0;
	@%p1 bra 	$L__BB0_2;
	// begin inline asm
	mov.u64 	%rd22, %clock64;
	// end inline asm
$L__BB0_2:
	bar.sync 	0;
	mov.u32 	%r2, %ctaid.x;
	mov.u32 	%r25, %ntid.x;
	mad.lo.s32 	%r26, %r2, %r25, %r1;
	mul.lo.s32 	%r3, %r24, %r26;
	setp.lt.s32 	%p2, %r24, 1;
	@%p2 bra 	$L__BB0_15;
	and.b32  	%r4, %r24, 15;
	setp.lt.u32 	%p3, %r24, 16;
	mov.b32 	%r33, 0;
	@%p3 bra 	$L__BB0_6;
	and.b32  	%r33, %r24, 2147483632;
	neg.s32 	%r31, %r33;
	add.s64 	%rd4, %rd1, 32;
	mov.u32 	%r30, %r3;
$L__BB0_5:
	.pragma "nounroll";
	mul.wide.s32 	%rd9, %r30, 4;
	add.s64 	%rd10, %rd4, %rd9;
	ld.global.f32 	%f2, [%rd10+-32];
	add.f32 	%f3, %f1, %f2;
	st.global.f32 	[%rd10+-32], %f3;
	ld.global.f32 	%f4, [%rd10+-28];
	add.f32 	%f5, %f1, %f4;
	st.global.f32 	[%rd10+-28], %f5;
	ld.global.f32 	%f6, [%rd10+-24];
	add.f32 	%f7, %f1, %f6;
	st.global.f32 	[%rd10+-24], %f7;
	ld.global.f32 	%f8, [%rd10+-20];
	add.f32 	%f9, %f1, %f8;
	st.global.f32 	[%rd10+-20], %f9;
	ld.global.f32 	%f10, [%rd10+-16];
	add.f32 	%f11, %f1, %f10;
	st.global.f32 	[%rd10+-16], %f11;
	ld.global.f32 	%f12, [%rd10+-12];
	add.f32 	%f13, %f1, %f12;
	st.global.f32 	[%rd10+-12], %f13;
	ld.global.f32 	%f14, [%rd10+-8];
	add.f32 	%f15, %f1, %f14;
	st.global.f32 	[%rd10+-8], %f15;
	ld.global.f32 	%f16, [%rd10+-4];
	add.f32 	%f17, %f1, %f16;
	st.global.f32 	[%rd10+-4], %f17;
	ld.global.f32 	%f18, [%rd10];
	add.f32 	%f19, %f1, %f18;
	st.global.f32 	[%rd10], %f19;
	ld.global.f32 	%f20, [%rd10+4];
	add.f32 	%f21, %f1, %f20;
	st.global.f32 	[%rd10+4], %f21;
	ld.global.f32 	%f22, [%rd10+8];
	add.f32 	%f23, %f1, %f22;
	st.global.f32 	[%rd10+8], %f23;
	ld.global.f32 	%f24, [%rd10+12];
	add.f32 	%f25, %f1, %f24;
	st.global.f32 	[%rd10+12], %f25;
	ld.global.f32 	%f26, [%rd10+16];
	add.f32 	%f27, %f1, %f26;
	st.global.f32 	[%rd10+16], %f27;
	ld.global.f32 	%f28, [%rd10+20];
	add.f32 	%f29, %f1, %f28;
	st.global.f32 	[%rd10+20], %f29;
	ld.global.f32 	%f30, [%rd10+24];
	add.f32 	%f31, %f1, %f30;
	st.global.f32 	[%rd10+24], %f31;
	ld.global.f32 	%f32, [%rd10+28];
	add.f32 	%f33, %f1, %f32;
	st.global.f32 	[%rd10+28], %f33;
	add.s32 	%r31, %r31, 16;
	add.s32 	%r30, %r30, 16;
	setp.ne.s32 	%p4, %r31, 0;
	@%p4 bra 	$L__BB0_5;
$L__BB0_6:
	setp.eq.s32 	%p5, %r4, 0;
	@%p5 bra 	$L__BB0_15;
	and.b32  	%r12, %r24, 7;
	setp.lt.u32 	%p6, %r4, 8;
	@%p6 bra 	$L__BB0_9;
	add.s32 	%r28, %r33, %r3;
	mul.wide.s32 	%rd11, %r28, 4;
	add.s64 	%rd12, %rd1, %rd11;
	ld.global.f32 	%f34, [%rd12];
	add.f32 	%f35, %f1, %f34;
	st.global.f32 	[%rd12], %f35;
	ld.global.f32 	%f36, [%rd12+4];
	add.f32 	%f37, %f1, %f36;
	st.global.f32 	[%rd12+4], %f37;
	ld.global.f32 	%f38, [%rd12+8];
	add.f32 	%f39, %f1, %f38;
	st.global.f32 	[%rd12+8], %f39;
	ld.global.f32 	%f40, [%rd12+12];
	add.f32 	%f41, %f1, %f40;
	st.global.f32 	[%rd12+12], %f41;
	ld.global.f32 	%f42, [%rd12+16];
	add.f32 	%f43, %f1, %f42;
	st.global.f32 	[%rd12+16], %f43;
	ld.global.f32 	%f44, [%rd12+20];
	add.f32 	%f45, %f1, %f44;
	st.global.f32 	[%rd12+20], %f45;
	ld.global.f32 	%f46, [%rd12+24];
	add.f32 	%f47, %f1, %f46;
	st.global.f32 	[%rd12+24], %f47;
	ld.global.f32 	%f48, [%rd12+28];
	add.f32 	%f49, %f1, %f48;
	st.global.f32 	[%rd12+28], %f49;
	add.s32 	%r33, %r33, 8;
$L__BB0_9:
	setp.eq.s32 	%p7, %r12, 0;
	@%p7 bra 	$L__BB0_15;
	and.b32  	%r15, %r24, 3;
	setp.lt.u32 	%p8, %r12, 4;
	@%p8 bra 	$L__BB0_12;
	add.s32 	%r29, %r33, %r3;
	mul.wide.s32 	%rd13, %r29, 4;
	add.s64 	%rd14, %rd1, %rd13;
	ld.global.f32 	%f50, [%rd14];
	add.f32 	%f51, %f1, %f50;
	st.global.f32 	[%rd14], %f51;
	ld.global.f32 	%f52, [%rd14+4];
	add.f32 	%f53, %f1, %f52;
	st.global.f32 	[%rd14+4], %f53;
	ld.global.f32 	%f54, [%rd14+8];
	add.f32 	%f55, %f1, %f54;
	st.global.f32 	[%rd14+8], %f55;
	ld.global.f32 	%f56, [%rd14+12];
	add.f32 	%f57, %f1, %f56;
	st.global.f32 	[%rd14+12], %f57;
	add.s32 	%r33, %r33, 4;
$L__BB0_12:
	setp.eq.s32 	%p9, %r15, 0;
	@%p9 bra 	$L__BB0_15;
	add.s32 	%r36, %r33, %r3;
	neg.s32 	%r35, %r15;
$L__BB0_14:
	.pragma "nounroll";
	mul.wide.s32 	%rd15, %r36, 4;
	add.s64 	%rd16, %rd1, %rd15;
	ld.global.f32 	%f58, [%rd16];
	add.f32 	%f59, %f1, %f58;
	st.global.f32 	[%rd16], %f59;
	add.s32 	%r36, %r36, 1;
	add.s32 	%r35, %r35, 1;
	setp.ne.s32 	%p10, %r35, 0;
	@%p10 bra 	$L__BB0_14;
$L__BB0_15:
	setp.ne.s32 	%p11, %r1, 0;
	bar.sync 	0;
	@%p11 bra 	$L__BB0_17;
	// begin inline asm
	mov.u64 	%rd17, %clock64;
	// end inline asm
	sub.s64 	%rd18, %rd17, %rd22;
	cvta.to.global.u64 	%rd19, %rd5;
	mul.wide.u32 	%rd20, %r2, 8;
	add.s64 	%rd21, %rd19, %rd20;
	st.global.u64 	[%rd21], %rd18;
$L__BB0_17:
	membar.gl;
	ret;

}
	// .globl	_Z14lmwTest_atomicPffiPx
.visible .entry _Z14lmwTest_atomicPffiPx(
	.param .u64 .ptr .align 1 _Z14lmwTest_atomicPffiPx_param_0,
	.param .f32 _Z14lmwTest_atomicPffiPx_param_1,
	.param .u32 _Z14lmwTest_atomicPffiPx_param_2,
	.param .u64 .ptr .align 1 _Z14lmwTest_atomicPffiPx_param_3
)
{
	.reg .pred 	%p<8>;
	.reg .b32 	%r<27>;
	.reg .b32 	%f<7>;
	.reg .b64 	%rd<19>;

	ld.param.u64 	%rd7, [_Z14lmwTest_atomicPffiPx_param_0];
	ld.param.f32 	%f1, [_Z14lmwTest_atomicPffiPx_param_1];
	ld.param.u32 	%r18, [_Z14lmwTest_atomicPffiPx_param_2];
	ld.param.u64 	%rd5, [_Z14lmwTest_atomicPffiPx_param_3];
	cvta.to.global.u64 	%rd1, %rd7;
	mov.u32 	%r1, %tid.x;
	setp.ne.s32 	%p1, %r1, 0;
	@%p1 bra 	$L__BB1_2;
	// begin inline asm
	mov.u64 	%rd18, %clock64;
	// end inline asm
$L__BB1_2:
	bar.sync 	0;
	mov.u32 	%r2, %ctaid.x;
	mov.u32 	%r19, %ntid.x;
	mad.lo.s32 	%r20, %r2, %r19, %r1;
	mul.lo.s32 	%r3, %r18, %r20;
	setp.lt.s32 	%p2, %r18, 1;
	@%p2 bra 	$L__BB1_9;
	and.b32  	%r4, %r18, 3;
	setp.lt.u32 	%p3, %r18, 4;
	mov.b32 	%r24, 0;
	@%p3 bra 	$L__BB1_6;
	and.b32  	%r24, %r18, 2147483644;
	neg.s32 	%r23, %r24;
	add.s64 	%rd4, %rd1, 8;
	mov.u32 	%r22, %r3;
$L__BB1_5:
	mul.wide.s32 	%rd9, %r22, 4;
	add.s64 	%rd10, %rd4, %rd9;
	atom.global.add.f32 	%f2, [%rd10+-8], %f1;
	atom.global.add.f32 	%f3, [%rd10+-4], %f1;
	atom.global.add.f32 	%f4, [%rd10], %f1;
	atom.global.add.f32 	%f5, [%rd10+4], %f1;
	add.s32 	%r23, %r23, 4;
	add.s32 	%r22, %r22, 4;
	setp.ne.s32 	%p4, %r23, 0;
	@%p4 bra 	$L__BB1_5;
$L__BB1_6:
	setp.eq.s32 	%p5, %r4, 0;
	@%p5 bra 	$L__BB1_9;
	add.s32 	%r26, %r24, %r3;
	neg.s32 	%r25, %r4;
$L__BB1_8:
	.pragma "nounroll";
	mul.wide.s32 	%rd11, %r26, 4;
	add.s64 	%rd12, %rd1, %rd11;
	atom.global.add.f32 	%f6, [%rd12], %f1;
	add.s32 	%r26, %r26, 1;
	add.s32 	%r25, %r25, 1;
	setp.ne.s32 	%p6, %r25, 0;
	@%p6 bra 	$L__BB1_8;
$L__BB1_9:
	setp.ne.s32 	%p7, %r1, 0;
	bar.sync 	0;
	@%p7 bra 	$L__BB1_11;
	// begin inline asm
	mov.u64 	%rd13, %clock64;
	// end inline asm
	sub.s64 	%rd14, %rd13, %rd18;
	cvta.to.global.u64 	%rd15, %rd5;
	mul.wide.u32 	%rd16, %r2, 8;
	add.s64 	%rd17, %rd15, %rd16;
	st.global.u64 	[%rd17], %rd14;
$L__BB1_11:
	membar.gl;
	ret;

}


// ===== COMPILED SASS (sm_100) =====

	.target	sm_100

	.elftype	@"ET_EXEC"


//--------------------- .note.nv.tkinfo           --------------------------
	.section	.note.nv.tkinfo,"",@"SHT_NOTE"
	.sectionflags	@"SHF_NOTE_NV_TKINFO"
	.tkinfo
        /*0018*/ 	.word	0x00000002
        /*0030*/ 	.string	""
        /*0030*/ 	.string	"ptxas"
        /*0030*/ 	.string	"Cuda compilation tools, release 13.0, V13.0.88"
        /*0030*/ 	.string	"Build cuda_13.0.r13.0/compiler.36424714_0"
        /*0030*/ 	.string	"-arch sm_100 -m 64 "



//--------------------- .note.nv.cuinfo           --------------------------
	.section	.note.nv.cuinfo,"",@"SHT_NOTE"
	.sectionflags	@"SHF_NOTE_NV_CUINFO"
        /*0018*/ 	.short	0x0002
        /*001a*/ 	.short	0x0064
        /*001c*/ 	.short	0x0082
	.zero		2


//--------------------- .nv.info                  --------------------------
	.section	.nv.info,"",@"SHT_CUDA_INFO"
	.align	4


	//----- nvinfo : EIATTR_REGCOUNT
	.align		4
        /*0000*/ 	.byte	0x04, 0x2f
        /*0002*/ 	.short	(.L_1 - .L_0)
	.align		4
.L_0:
        /*0004*/ 	.word	index@(_Z16lmwTest_baselinePffiPx)
        /*0008*/ 	.word	0x00000020


	//----- nvinfo : EIATTR_FRAME_SIZE
	.align		4
.L_1:
        /*000c*/ 	.byte	0x04, 0x11
        /*000e*/ 	.short	(.L_3 - .L_2)
	.align		4
.L_2:
        /*0010*/ 	.word	index@(_Z16lmwTest_baselinePffiPx)
        /*0014*/ 	.word	0x00000000


	//----- nvinfo : EIATTR_REGCOUNT
	.align		4
.L_3:
        /*0018*/ 	.byte	0x04, 0x2f
        /*001a*/ 	.short	(.L_5 - .L_4)
	.align		4
.L_4:
        /*001c*/ 	.word	index@(_Z14lmwTest_atomicPffiPx)
        /*0020*/ 	.word	0x00000014


	//----- nvinfo : EIATTR_FRAME_SIZE
	.align		4
.L_5:
        /*0024*/ 	.byte	0x04, 0x11
        /*0026*/ 	.short	(.L_7 - .L_6)
	.align		4
.L_6:
        /*0028*/ 	.word	index@(_Z14lmwTest_atomicPffiPx)
        /*002c*/ 	.word	0x00000000


	//----- nvinfo : EIATTR_MIN_STACK_SIZE
	.align		4
.L_7:
        /*0030*/ 	.byte	0x04, 0x12
        /*0032*/ 	.short	(.L_9 - .L_8)
	.align		4
.L_8:
        /*0034*/ 	.word	index@(_Z14lmwTest_atomicPffiPx)
        /*0038*/ 	.word	0x00000000


	//----- nvinfo : EIATTR_MIN_STACK_SIZE
	.align		4
.L_9:
        /*003c*/ 	.byte	0x04, 0x12
        /*003e*/ 	.short	(.L_11 - .L_10)
	.align		4
.L_10:
        /*0040*/ 	.word	index@(_Z16lmwTest_baselinePffiPx)
        /*0044*/ 	.word	0x00000000
.L_11:


//--------------------- .nv.compat                --------------------------
	.section	.nv.compat,"",@"SHT_CUDA_COMPAT_INFO"
	.align	4
        /*0000*/ 	.byte	0x02, 0x09, 0x00, 0x00, 0x02, 0x02, 0x01, 0x00, 0x02, 0x05, 0x05, 0x00, 0x03, 0x07, 0x01, 0x01
        /*0010*/ 	.byte	0x02, 0x03, 0x00, 0x00, 0x02, 0x06, 0x01, 0x00, 0x04, 0x0b, 0x08, 0x00, 0x09, 0x00, 0x00, 0x00
        /*0020*/ 	.byte	0x00, 0x00, 0x00, 0x00


//--------------------- .nv.info._Z14lmwTest_atomicPffiPx --------------------------
	.section	.nv.info._Z14lmwTest_atomicPffiPx,"",@"SHT_CUDA_INFO"
	.sectionflags	@""
	.align	4


	//----- nvinfo : EIATTR_CUDA_API_VERSION
	.align		4
        /*0000*/ 	.byte	0x04, 0x37
        /*0002*/ 	.short	(.L_13 - .L_12)
.L_12:
        /*0004*/ 	.word	0x00000082


	//----- nvinfo : EIATTR_KPARAM_INFO
	.align		4
.L_13:
        /*0008*/ 	.byte	0x04, 0x17
        /*000a*/ 	.short	(.L_15 - .L_14)
.L_14:
        /*000c*/ 	.word	0x00000000
        /*0010*/ 	.short	0x0003
        /*0012*/ 	.short	0x0010
        /*0014*/ 	.byte	0x00, 0xf5, 0x21, 0x00


	//----- nvinfo : EIATTR_KPARAM_INFO
	.align		4
.L_15:
        /*0018*/ 	.byte	0x04, 0x17
        /*001a*/ 	.short	(.L_17 - .L_16)
.L_16:
        /*001c*/ 	.word	0x00000000
        /*0020*/ 	.short	0x0002
        /*0022*/ 	.short	0x000c
        /*0024*/ 	.byte	0x00, 0xf0, 0x11, 0x00


	//----- nvinfo : EIATTR_KPARAM_INFO
	.align		4
.L_17:
        /*0028*/ 	.byte	0x04, 0x17
        /*002a*/ 	.short	(.L_19 - .L_18)
.L_18:
        /*002c*/ 	.word	0x00000000
        /*0030*/ 	.short	0x0001
        /*0032*/ 	.short	0x0008
        /*0034*/ 	.byte	0x00, 0xf0, 0x11, 0x00


	//----- nvinfo : EIATTR_KPARAM_INFO
	.align		4
.L_19:
        /*0038*/ 	.byte	0x04, 0x17
        /*003a*/ 	.short	(.L_21 - .L_20)
.L_20:
        /*003c*/ 	.word	0x00000000
        /*0040*/ 	.short	0x0000
        /*0042*/ 	.short	0x0000
        /*0044*/ 	.byte	0x00, 0xf5, 0x21, 0x00


	//----- nvinfo : EIATTR_SPARSE_MMA_MASK
	.align		4
.L_21:
        /*0048*/ 	.byte	0x03, 0x50
        /*004a*/ 	.short	0x0000


	//----- nvinfo : EIATTR_MAXREG_COUNT
	.align		4
        /*004c*/ 	.byte	0x03, 0x1b
        /*004e*/ 	.short	0x00ff


	//----- nvinfo : EIATTR_NUM_BARRIERS
	.align		4
        /*0050*/ 	.byte	0x02, 0x4c
        /*0052*/ 	.byte	0x01
	.zero		1


	//----- nvinfo : EIATTR_MERCURY_ISA_VERSION
	.align		4
        /*0054*/ 	.byte	0x03, 0x5f
        /*0056*/ 	.short	0x0101


	//----- nvinfo : EIATTR_VRC_CTA_INIT_COUNT
	.align		4
        /*0058*/ 	.byte	0x02, 0x4a
	.zero		1
	.zero		1


	//----- nvinfo : EIATTR_EXIT_INSTR_OFFSETS
	.align		4
        /*005c*/ 	.byte	0x04, 0x1c
        /*005e*/ 	.short	(.L_23 - .L_22)


	//   ....[0]....
.L_22:
        /*0060*/ 	.word	0x00000710


	//----- nvinfo : EIATTR_CBANK_PARAM_SIZE
	.align		4
.L_23:
        /*0064*/ 	.byte	0x03, 0x19
        /*0066*/ 	.short	0x0018


	//----- nvinfo : EIATTR_PARAM_CBANK
	.align		4
        /*0068*/ 	.byte	0x04, 0x0a
        /*006a*/ 	.short	(.L_25 - .L_24)
	.align		4
.L_24:
        /*006c*/ 	.word	index@(.nv.constant0._Z14lmwTest_atomicPffiPx)
        /*0070*/ 	.short	0x0380
        /*0072*/ 	.short	0x0018


	//----- nvinfo : EIATTR_SW_WAR
	.align		4
.L_25:
        /*0074*/ 	.byte	0x04, 0x36
        /*0076*/ 	.short	(.L_27 - .L_26)
.L_26:
        /*0078*/ 	.word	0x00000008
.L_27:


//--------------------- .nv.info._Z16lmwTest_baselinePffiPx --------------------------
	.section	.nv.info._Z16lmwTest_baselinePffiPx,"",@"SHT_CUDA_INFO"
	.sectionflags	@""
	.align	4


	//----- nvinfo : EIATTR_CUDA_API_VERSION
	.align		4
        /*0000*/ 	.byte	0x04, 0x37
        /*0002*/ 	.short	(.L_29 - .L_28)
.L_28:
        /*0004*/ 	.word	0x00000082


	//----- nvinfo : EIATTR_KPARAM_INFO
	.align		4
.L_29:
        /*0008*/ 	.byte	0x04, 0x17
        /*000a*/ 	.short	(.L_31 - .L_30)
.L_30:
        /*000c*/ 	.word	0x00000000
        /*0010*/ 	.short	0x0003
        /*0012*/ 	.short	0x0010
        /*0014*/ 	.byte	0x00, 0xf5, 0x21, 0x00


	//----- nvinfo : EIATTR_KPARAM_INFO
	.align		4
.L_31:
        /*0018*/ 	.byte	0x04, 0x17
        /*001a*/ 	.short	(.L_33 - .L_32)
.L_32:
        /*001c*/ 	.word	0x00000000
        /*0020*/ 	.short	0x0002
        /*0022*/ 	.short	0x000c
        /*0024*/ 	.byte	0x00, 0xf0, 0x11, 0x00


	//----- nvinfo : EIATTR_KPARAM_INFO
	.align		4
.L_33:
        /*0028*/ 	.byte	0x04, 0x17
        /*002a*/ 	.short	(.L_35 - .L_34)
.L_34:
        /*002c*/ 	.word	0x00000000
        /*0030*/ 	.short	0x0001
        /*0032*/ 	.short	0x0008
        /*0034*/ 	.byte	0x00, 0xf0, 0x11, 0x00


	//----- nvinfo : EIATTR_KPARAM_INFO
	.align		4
.L_35:
        /*0038*/ 	.byte	0x04, 0x17
        /*003a*/ 	.short	(.L_37 - .L_36)
.L_36:
        /*003c*/ 	.word	0x00000000
        /*0040*/ 	.short	0x0000
        /*0042*/ 	.short	0x0000
        /*0044*/ 	.byte	0x00, 0xf5, 0x21, 0x00


	//----- nvinfo : EIATTR_SPARSE_MMA_MASK
	.align		4
.L_37:
        /*0048*/ 	.byte	0x03, 0x50
        /*004a*/ 	.short	0x0000


	//----- nvinfo : EIATTR_MAXREG_COUNT
	.align		4
        /*004c*/ 	.byte	0x03, 0x1b
        /*004e*/ 	.short	0x00ff


	//----- nvinfo : EIATTR_NUM_BARRIERS
	.align		4
        /*0050*/ 	.byte	0x02, 0x4c
        /*0052*/ 	.byte	0x01
	.zero		1


	//----- nvinfo : EIATTR_MERCURY_ISA_VERSION
	.align		4
        /*0054*/ 	.byte	0x03, 0x5f
        /*0056*/ 	.short	0x0101


	//----- nvinfo : EIATTR_VRC_CTA_INIT_COUNT
	.align		4
        /*0058*/ 	.byte	0x02, 0x4a
	.zero		1
	.zero		1


	//----- nvinfo : EIATTR_EXIT_INSTR_OFFSETS
	.align		4
        /*005c*/ 	.byte	0x04, 0x1c
        /*005e*/ 	.short	(.L_39 - .L_38)


	//   ....[0]....
.L_38:
        /*0060*/ 	.word	0x00000a00


	//----- nvinfo : EIATTR_CBANK_PARAM_SIZE
	.align		4
.L_39:
        /*0064*/ 	.byte	0x03, 0x19
        /*0066*/ 	.short	0x0018


	//----- nvinfo : EIATTR_PARAM_CBANK
	.align		4
        /*0068*/ 	.byte	0x04, 0x0a
        /*006a*/ 	.short	(.L_41 - .L_40)
	.align		4
.L_40:
        /*006c*/ 	.word	index@(.nv.constant0._Z16lmwTest_baselinePffiPx)
        /*0070*/ 	.short	0x0380
        /*0072*/ 	.short	0x0018


	//----- nvinfo : EIATTR_SW_WAR
	.align		4
.L_41:
        /*0074*/ 	.byte	0x04, 0x36
        /*0076*/ 	.short	(.L_43 - .L_42)
.L_42:
        /*0078*/ 	.word	0x00000008
.L_43:


//--------------------- .nv.callgraph             --------------------------
	.section	.nv.callgraph,"",@"SHT_CUDA_CALLGRAPH"
	.align	4
	.sectionentsize	8
	.align		4
        /*0000*/ 	.word	0x00000000
	.align		4
        /*0004*/ 	.word	0xffffffff
	.align		4
        /*0008*/ 	.word	0x00000000
	.align		4
        /*000c*/ 	.word	0xfffffffe
	.align		4
        /*0010*/ 	.word	0x00000000
	.align		4
        /*0014*/ 	.word	0xfffffffd
	.align		4
        /*0018*/ 	.word	0x00000000
	.align		4
        /*001c*/ 	.word	0xfffffffc


//--------------------- .text._Z14lmwTest_atomicPffiPx --------------------------
	.section	.text._Z14lmwTest_atomicPffiPx,"ax",@progbits
	.align	128
        .global         _Z14lmwTest_atomicPffiPx
        .type           _Z14lmwTest_atomicPffiPx,@function
        .size           _Z14lmwTest_atomicPffiPx,(.L_x_16 - _Z14lmwTest_atomicPffiPx)
        .other          _Z14lmwTest_atomicPffiPx,@"STO_CUDA_ENTRY STV_DEFAULT"
_Z14lmwTest_atomicPffiPx:
.text._Z14lmwTest_atomicPffiPx:
[----:B------:R-:W-:Y:S01]  /*0000*/  LDC R1, c[0x0][0x37c] ;  /* 0x0000df00ff017b82 */ /* 0x000fe20000000800 */
[----:B------:R-:W0:Y:S01]  /*0010*/  S2R R5, SR_TID.X ;  /* 0x0000000000057919 */ /* 0x000e220000002100 */
[----:B------:R-:W1:Y:S01]  /*0020*/  LDCU.64 UR10, c[0x0][0x358] ;  /* 0x00006b00ff0a77ac */ /* 0x000e620008000a00 */
[----:B0-----:R-:W-:-:S13]  /*0030*/  ISETP.NE.AND P0, PT, R5, RZ, PT ;  /* 0x000000ff0500720c */ /* 0x001fda0003f05270 */
[----:B------:R-:W-:Y:S01]  /*0040*/  @!P0 CS2R R2, SR_CLOCKLO ;  /* 0x0000000000028805 */ /* 0x000fe20000015000 */
[----:B------:R-:W0:Y:S01]  /*0050*/  S2R R0, SR_CTAID.X ;  /* 0x0000000000007919 */ /* 0x000e220000002500 */
[----:B------:R-:W2:Y:S01]  /*0060*/  LDCU UR6, c[0x0][0x38c] ;  /* 0x00007180ff0677ac */ /* 0x000ea20008000800 */
[----:B------:R-:W0:Y:S01]  /*0070*/  LDCU UR4, c[0x0][0x360] ;  /* 0x00006c00ff0477ac */ /* 0x000e220008000800 */
[----:B--2---:R-:W-:Y:S01]  /*0080*/  UISETP.GE.AND UP0, UPT, UR6, 0x1, UPT ;  /* 0x000000010600788c */ /* 0x004fe2000bf06270 */
[----:B0-----:R-:W-:Y:S01]  /*0090*/  IMAD R6, R0, UR4, R5 ;  /* 0x0000000400067c24 */ /* 0x001fe2000f8e0205 */
[----:B------:R-:W-:Y:S07]  /*00a0*/  BAR.SYNC.DEFER_BLOCKING 0x0 ;  /* 0x0000000000007b1d */ /* 0x000fee0000010000 */
[----:B-1----:R-:W-:Y:S05]  /*00b0*/  BRA.U !UP0, `(.L_x_0) ;  /* 0x0000000508687547 */ /* 0x002fea000b800000 */
[----:B------:R-:W-:Y:S02]  /*00c0*/  UISETP.GE.U32.AND UP0, UPT, UR6, 0x4, UPT ;  /* 0x000000040600788c */ /* 0x000fe4000bf06070 */
[----:B------:R-:W-:Y:S01]  /*00d0*/  IMAD R6, R6, UR6, RZ ;  /* 0x0000000606067c24 */ /* 0x000fe2000f8e02ff */
[----:B------:R-:W-:Y:S01]  /*00e0*/  ULOP3.LUT UR5, UR6, 0x3, URZ, 0xc0, !UPT ;  /* 0x0000000306057892 */ /* 0x000fe2000f8ec0ff */
[----:B------:R-:W-:-:S05]  /*00f0*/  UMOV UR4, URZ ;  /* 0x000000ff00047c82 */ /* 0x000fca0008000000 */
[----:B------:R-:W-:Y:S06]  /*0100*/  BRA.U !UP0, `(.L_x_1) ;  /* 0x0000000508247547 */ /* 0x000fec000b800000 */
[----:B------:R-:W0:Y:S01]  /*0110*/  LDCU.64 UR8, c[0x0][0x380] ;  /* 0x00007000ff0877ac */ /* 0x000e220008000a00 */
[----:B------:R-:W-:Y:S01]  /*0120*/  MOV R7, R6 ;  /* 0x0000000600077202 */ /* 0x000fe20000000f00 */
[----:B------:R-:W-:Y:S02]  /*0130*/  ULOP3.LUT UR4, UR6, 0x7ffffffc, URZ, 0xc0, !UPT ;  /* 0x7ffffffc06047892 */ /* 0x000fe4000f8ec0ff */
[----:B0-----:R-:W-:Y:S02]  /*0140*/  UIADD3 UR6, UP0, UPT, UR8, 0x8, URZ ;  /* 0x0000000808067890 */ /* 0x001fe4000ff1e0ff */
[----:B------:R-:W-:Y:S02]  /*0150*/  UIADD3 UR8, UPT, UPT, -UR4, URZ, URZ ;  /* 0x000000ff04087290 */ /* 0x000fe4000fffe1ff */
[----:B------:R-:W-:Y:S02]  /*0160*/  UIADD3.X UR7, UPT, UPT, URZ, UR9, URZ, UP0, !UPT ;  /* 0x00000009ff077290 */ /* 0x000fe400087fe4ff */
[----:B------:R-:W-:Y:S01]  /*0170*/  UISETP.GE.AND UP0, UPT, UR8, URZ, UPT ;  /* 0x000000ff0800728c */ /* 0x000fe2000bf06270 */
[----:B------:R-:W-:-:S03]  /*0180*/  MOV R4, UR6 ;  /* 0x0000000600047c02 */ /* 0x000fc60008000f00 */
[----:B------:R-:W-:-:S05]  /*0190*/  MOV R5, UR7 ;  /* 0x0000000700057c02 */ /* 0x000fca0008000f00 */
[----:B------:R-:W-:Y:S05]  /*01a0*/  BRA.U UP0, `(.L_x_2) ;  /* 0x0000000100d47547 */ /* 0x000fea000b800000 */
[----:B------:R-:W-:Y:S02]  /*01b0*/  UIADD3 UR6, UPT, UPT, -UR8, URZ, URZ ;  /* 0x000000ff08067290 */ /* 0x000fe4000fffe1ff */
[----:B------:R-:W-:Y:S02]  /*01c0*/  UPLOP3.LUT UP0, UPT, UPT, UPT, UPT, 0x80, 0x8 ;  /* 0x000000000008789c */ /* 0x000fe40003f0f070 */
[----:B------:R-:W-:-:S09]  /*01d0*/  UISETP.GT.AND UP1, UPT, UR6, 0xc, UPT ;  /* 0x0000000c0600788c */ /* 0x000fd2000bf24270 */
[----:B------:R-:W-:Y:S05]  /*01e0*/  BRA.U !UP1, `(.L_x_3) ;  /* 0x0000000109747547 */ /* 0x000fea000b800000 */
[----:B------:R-:W-:-:S11]  /*01f0*/  UPLOP3.LUT UP0, UPT, UPT, UPT, UPT, 0x40, 0x4 ;  /* 0x000000000004789c */ /* 0x000fd60003f0e870 */
.L_x_4:
[----:B------:R-:W0:Y:S01]  /*0200*/  LDC R17, c[0x0][0x388] ;  /* 0x0000e200ff117b82 */ /* 0x000e220000000800 */
[C---:B------:R-:W-:Y:S01]  /*0210*/  VIADD R11, R7.reuse, 0x4 ;  /* 0x00000004070b7836 */ /* 0x040fe20000000000 */
[C---:B------:R-:W-:Y:S01]  /*0220*/  IADD3 R13, PT, PT, R7.reuse, 0x8, RZ ;  /* 0x00000008070d7810 */ /* 0x040fe20007ffe0ff */
[C---:B------:R-:W-:Y:S01]  /*0230*/  IMAD.WIDE R8, R7.reuse, 0x4, R4 ;  /* 0x0000000407087825 */ /* 0x040fe200078e0204 */
[----:B------:R-:W-:-:S03]  /*0240*/  IADD3 R15, PT, PT, R7, 0xc, RZ ;  /* 0x0000000c070f7810 */ /* 0x000fc60007ffe0ff */
[----:B------:R-:W-:-:S04]  /*0250*/  IMAD.WIDE R10, R11, 0x4, R4 ;  /* 0x000000040b0a7825 */ /* 0x000fc800078e0204 */
[----:B------:R-:W-:-:S04]  /*0260*/  IMAD.WIDE R12, R13, 0x4, R4 ;  /* 0x000000040d0c7825 */ /* 0x000fc800078e0204 */
[----:B------:R-:W-:Y:S01]  /*0270*/  IMAD.WIDE R14, R15, 0x4, R4 ;  /* 0x000000040f0e7825 */ /* 0x000fe200078e0204 */
[----:B0-2---:R0:W2:Y:S04]  /*0280*/  ATOMG.E.ADD.F32.FTZ.RN.STRONG.GPU PT, RZ, desc[UR10][R8.64+-0x8], R17 ;  /* 0xfffff81108ff79a3 */ /* 0x0050a8000c1ef30a */
[----:B---3--:R0:W3:Y:S04]  /*0290*/  ATOMG.E.ADD.F32.FTZ.RN.STRONG.GPU PT, RZ, desc[UR10][R8.64+-0x4], R17 ;  /* 0xfffffc1108ff79a3 */ /* 0x0080e8000c1ef30a */
[----:B----4-:R0:W4:Y:S04]  /*02a0*/  ATOMG.E.ADD.F32.FTZ.RN.STRONG.GPU PT, RZ, desc[UR10][R8.64], R17 ;  /* 0x8000001108ff79a3 */ /* 0x010128000c1ef30a */
[----:B-----5:R0:W5:Y:S04]  /*02b0*/  ATOMG.E.ADD.F32.FTZ.RN.STRONG.GPU PT, RZ, desc[UR10][R8.64+0x4], R17 ;  /* 0x8000041108ff79a3 */ /* 0x020168000c1ef30a */
[----:B------:R0:W2:Y:S04]  /*02c0*/  ATOMG.E.ADD.F32.FTZ.RN.STRONG.GPU PT, RZ, desc[UR10][R10.64+-0x8], R17 ;  /* 0xfffff8110aff79a3 */ /* 0x0000a8000c1ef30a */
        /* <DEDUP_REMOVED lines=10> */
[----:B------:R0:W2:Y:S01]  /*0370*/  ATOMG.E.ADD.F32.FTZ.RN.STRONG.GPU PT, RZ, desc[UR10][R14.64+0x4], R17 ;  /* 0x800004110eff79a3 */ /* 0x0000a2000c1ef30a */
[----:B------:R-:W-:Y:S01]  /*0380*/  UIADD3 UR8, UPT, UPT, UR8, 0x10, URZ ;  /* 0x0000001008087890 */ /* 0x000fe2000fffe0ff */
[----:B------:R-:W-:-:S03]  /*0390*/  VIADD R7, R7, 0x10 ;  /* 0x0000001007077836 */ /* 0x000fc60000000000 */
[----:B------:R-:W-:-:S09]  /*03a0*/  UISETP.GE.AND UP1, UPT, UR8, -0xc, UPT ;  /* 0xfffffff40800788c */ /* 0x000fd2000bf26270 */
[----:B0-----:R-:W-:Y:S05]  /*03b0*/  BRA.U !UP1, `(.L_x_4) ;  /* 0xfffffffd09907547 */ /* 0x001fea000b83ffff */
.L_x_3:
[----:B------:R-:W-:-:S04]  /*03c0*/  UIADD3 UR6, UPT, UPT, -UR8, URZ, URZ ;  /* 0x000000ff08067290 */ /* 0x000fc8000fffe1ff */
[----:B------:R-:W-:-:S09]  /*03d0*/  UISETP.GT.AND UP1, UPT, UR6, 0x4, UPT ;  /* 0x000000040600788c */ /* 0x000fd2000bf24270 */
[----:B------:R-:W-:Y:S05]  /*03e0*/  BRA.U !UP1, `(.L_x_5) ;  /* 0x00000001093c7547 */ /* 0x000fea000b800000 */
[----:B------:R-:W0:Y:S01]  /*03f0*/  LDC R13, c[0x0][0x388] ;  /* 0x0000e200ff0d7b82 */ /* 0x000e220000000800 */
[C---:B------:R-:W-:Y:S01]  /*0400*/  IADD3 R11, PT, PT, R7.reuse, 0x4, RZ ;  /* 0x00000004070b7810 */ /* 0x040fe20007ffe0ff */
[----:B------:R-:W-:-:S04]  /*0410*/  IMAD.WIDE R8, R7, 0x4, R4 ;  /* 0x0000000407087825 */ /* 0x000fc800078e0204 */
[----:B------:R-:W-:Y:S01]  /*0420*/  IMAD.WIDE R10, R11, 0x4, R4 ;  /* 0x000000040b0a7825 */ /* 0x000fe200078e0204 */
[----:B0-----:R0:W2:Y:S04]  /*0430*/  ATOMG.E.ADD.F32.FTZ.RN.STRONG.GPU PT, RZ, desc[UR10][R8.64+-0x8], R13 ;  /* 0xfffff80d08ff79a3 */ /* 0x0010a8000c1ef30a */
[----:B------:R0:W2:Y:S04]  /*0440*/  ATOMG.E.ADD.F32.FTZ.RN.STRONG.GPU PT, RZ, desc[UR10][R8.64+-0x4], R13 ;  /* 0xfffffc0d08ff79a3 */ /* 0x0000a8000c1ef30a */
[----:B------:R0:W2:Y:S04]  /*0450*/  ATOMG.E.ADD.F32.FTZ.RN.STRONG.GPU PT, RZ, desc[UR10][R8.64], R13 ;  /* 0x8000000d08ff79a3 */ /* 0x0000a8000c1ef30a */
[----:B------:R0:W2:Y:S04]  /*0460*/  ATOMG.E.ADD.F32.FTZ.RN.STRONG.GPU PT, RZ, desc[UR10][R8.64+0x4], R13 ;  /* 0x8000040d08ff79a3 */ /* 0x0000a8000c1ef30a */
[----:B------:R0:W2:Y:S04]  /*0470*/  ATOMG.E.ADD.F32.FTZ.RN.STRONG.GPU PT, RZ, desc[UR10][R10.64+-0x8], R13 ;  /* 0xfffff80d0aff79a3 */ /* 0x0000a8000c1ef30a */
[----:B------:R0:W2:Y:S04]  /*0480*/  ATOMG.E.ADD.F32.FTZ.RN.STRONG.GPU PT, RZ, desc[UR10][R10.64+-0x4], R13 ;  /* 0xfffffc0d0aff79a3 */ /* 0x0000a8000c1ef30a */
[----:B------:R0:W2:Y:S04]  /*0490*/  ATOMG.E.ADD.F32.FTZ.RN.STRONG.GPU PT, RZ, desc[UR10][R10.64], R13 ;  /* 0x8000000d0aff79a3 */ /* 0x0000a8000c1ef30a */
[----:B------:R0:W2:Y:S01]  /*04a0*/  ATOMG.E.ADD.F32.FTZ.RN.STRONG.GPU PT, RZ, desc[UR10][R10.64+0x4], R13 ;  /* 0x8000040d0aff79a3 */ /* 0x0000a2000c1ef30a */
[----:B------:R-:W-:Y:S01]  /*04b0*/  IADD3 R7, PT, PT, R7, 0x8, RZ ;  /* 0x0000000807077810 */ /* 0x000fe20007ffe0ff */
[----:B------:R-:W-:-:S02]  /*04c0*/  UIADD3 UR8, UPT, UPT, UR8, 0x8, URZ ;  /* 0x0000000808087890 */ /* 0x000fc4000fffe0ff */
[----:B------:R-:W-:-:S11]  /*04d0*/  UPLOP3.LUT UP0, UPT, UPT, UPT, UPT, 0x40, 0x4 ;  /* 0x000000000004789c */ /* 0x000fd60003f0e870 */
.L_x_5:
[----:B------:R-:W-:-:S09]  /*04e0*/  UISETP.NE.OR UP0, UPT, UR8, URZ, UP0 ;  /* 0x000000ff0800728c */ /* 0x000fd20008705670 */
[----:B------:R-:W-:Y:S05]  /*04f0*/  BRA.U !UP0, `(.L_x_1) ;  /* 0x0000000108287547 */ /* 0x000fea000b800000 */
.L_x_2:
[----:B0-----:R-:W0:Y:S02]  /*0500*/  LDC R11, c[0x0][0x388] ;  /* 0x0000e200ff0b7b82 */ /* 0x001e240000000800 */
.L_x_6:
[----:B------:R-:W-:-:S05]  /*0510*/  IMAD.WIDE R8, R7, 0x4, R4 ;  /* 0x0000000407087825 */ /* 0x000fca00078e0204 */
[----:B0-2---:R1:W2:Y:S04]  /*0520*/  ATOMG.E.ADD.F32.FTZ.RN.STRONG.GPU PT, RZ, desc[UR10][R8.64+-0x8], R11 ;  /* 0xfffff80b08ff79a3 */ /* 0x0052a8000c1ef30a */
[----:B------:R1:W2:Y:S04]  /*0530*/  ATOMG.E.ADD.F32.FTZ.RN.STRONG.GPU PT, RZ, desc[UR10][R8.64+-0x4], R11 ;  /* 0xfffffc0b08ff79a3 */ /* 0x0002a8000c1ef30a */
[----:B------:R1:W2:Y:S04]  /*0540*/  ATOMG.E.ADD.F32.FTZ.RN.STRONG.GPU PT, RZ, desc[UR10][R8.64], R11 ;  /* 0x8000000b08ff79a3 */ /* 0x0002a8000c1ef30a */
[----:B------:R1:W2:Y:S01]  /*0550*/  ATOMG.E.ADD.F32.FTZ.RN.STRONG.GPU PT, RZ, desc[UR10][R8.64+0x4], R11 ;  /* 0x8000040b08ff79a3 */ /* 0x0002a2000c1ef30a */
[----:B------:R-:W-:Y:S01]  /*0560*/  UIADD3 UR8, UPT, UPT, UR8, 0x4, URZ ;  /* 0x0000000408087890 */ /* 0x000fe2000fffe0ff */
[----:B------:R-:W-:-:S03]  /*0570*/  VIADD R7, R7, 0x4 ;  /* 0x0000000407077836 */ /* 0x000fc60000000000 */
[----:B------:R-:W-:-:S09]  /*0580*/  UISETP.NE.AND UP0, UPT, UR8, URZ, UPT ;  /* 0x000000ff0800728c */ /* 0x000fd2000bf05270 */
[----:B-1----:R-:W-:Y:S05]  /*0590*/  BRA.U UP0, `(.L_x_6) ;  /* 0xfffffffd00dc7547 */ /* 0x002fea000b83ffff */
.L_x_1:
[----:B------:R-:W-:-:S09]  /*05a0*/  UISETP.NE.AND UP0, UPT, UR5, URZ, UPT ;  /* 0x000000ff0500728c */ /* 0x000fd2000bf05270 */
[----:B------:R-:W-:Y:S05]  /*05b0*/  BRA.U !UP0, `(.L_x_0) ;  /* 0x0000000108287547 */ /* 0x000fea000b800000 */
[----:B0-----:R-:W0:Y:S01]  /*05c0*/  LDC R11, c[0x0][0x388] ;  /* 0x0000e200ff0b7b82 */ /* 0x001e220000000800 */
[----:B------:R-:W-:Y:S01]  /*05d0*/  IADD3 R7, PT, PT, R6, UR4, RZ ;  /* 0x0000000406077c10 */ /* 0x000fe2000fffe0ff */
[----:B------:R-:W-:-:S06]  /*05e0*/  UIADD3 UR5, UPT, UPT, -UR5, URZ, URZ ;  /* 0x000000ff05057290 */ /* 0x000fcc000fffe1ff */
[----:B------:R-:W1:Y:S06]  /*05f0*/  LDC.64 R8, c[0x0][0x380] ;  /* 0x0000e000ff087b82 */ /* 0x000e6c0000000a00 */
.L_x_7:
[----:B01----:R-:W-:-:S05]  /*0600*/  IMAD.WIDE R4, R7, 0x4, R8 ;  /* 0x0000000407047825 */ /* 0x003fca00078e0208 */
[----:B0-2---:R0:W2:Y:S01]  /*0610*/  ATOMG.E.ADD.F32.FTZ.RN.STRONG.GPU PT, RZ, desc[UR10][R4.64], R11 ;  /* 0x8000000b04ff79a3 */ /* 0x0050a2000c1ef30a */
[----:B------:R-:W-:Y:S01]  /*0620*/  UIADD3 UR5, UPT, UPT, UR5, 0x1, URZ ;  /* 0x0000000105057890 */ /* 0x000fe2000fffe0ff */
[----:B------:R-:W-:-:S03]  /*0630*/  IADD3 R7, PT, PT, R7, 0x1, RZ ;  /* 0x0000000107077810 */ /* 0x000fc60007ffe0ff */
[----:B------:R-:W-:-:S09]  /*0640*/  UISETP.NE.AND UP0, UPT, UR5, URZ, UPT ;  /* 0x000000ff0500728c */ /* 0x000fd2000bf05270 */
[----:B------:R-:W-:Y:S05]  /*0650*/  BRA.U UP0, `(.L_x_7) ;  /* 0xfffffffd00e87547 */ /* 0x000fea000b83ffff */
.L_x_0:
[----:B------:R-:W-:Y:S01]  /*0660*/  BAR.SYNC.DEFER_BLOCKING 0x0 ;  /* 0x0000000000007b1d */ /* 0x000fe20000010000 */
[----:B0-----:R-:W-:-:S07]  /*0670*/  @!P0 CS2R R4, SR_CLOCKLO ;  /* 0x0000000000048805 */ /* 0x001fce0000015000 */
[----:B------:R-:W0:Y:S01]  /*0680*/  @!P0 LDC.64 R6, c[0x0][0x390] ;  /* 0x0000e400ff068b82 */ /* 0x000e220000000a00 */
[----:B------:R-:W-:-:S04]  /*0690*/  @!P0 IADD3 R4, P1, PT, -R2, R4, RZ ;  /* 0x0000000402048210 */ /* 0x000fc80007f3e1ff */
[----:B------:R-:W-:Y:S01]  /*06a0*/  @!P0 IADD3.X R5, PT, PT, ~R3, R5, RZ, P1, !PT ;  /* 0x0000000503058210 */ /* 0x000fe20000ffe5ff */
[----:B0-----:R-:W-:-:S05]  /*06b0*/  @!P0 IMAD.WIDE.U32 R2, R0, 0x8, R6 ;  /* 0x0000000800028825 */ /* 0x001fca00078e0006 */
[----:B------:R-:W-:Y:S01]  /*06c0*/  @!P0 STG.E.64 desc[UR10][R2.64], R4 ;  /* 0x0000000402008986 */ /* 0x000fe2000c101b0a */
[----:B------:R-:W-:Y:S06]  /*06d0*/  MEMBAR.SC.GPU ;  /* 0x0000000000007992 */ /* 0x000fec0000002000 */
[----:B------:R-:W-:-:S00]  /*06e0*/  ERRBAR ;  /* 0x00000000000079ab */ /* 0x000fc00000000000 */
[----:B------:R-:W-:Y:S06]  /*06f0*/  CGAERRBAR ;  /* 0x00000000000075ab */ /* 0x000fec0000000000 */
[----:B------:R-:W-:Y:S01]  /*0700*/  CCTL.IVALL ;  /* 0x00000000ff00798f */ /* 0x000fe20002000000 */
[----:B------:R-:W-:Y:S05]  /*0710*/  EXIT ;  /* 0x000000000000794d */ /* 0x000fea0003800000 */
.L_x_8:
[----:B------:R-:W-:-:S00]  /*0720*/  BRA `(.L_x_8) ;  /* 0xfffffffc00fc7947 */ /* 0x000fc0000383ffff */
[----:B------:R-:W-:-:S00]  /*0730*/  NOP ;  /* 0x0000000000007918 */ /* 0x000fc00000000000 */
        /* <DEDUP_REMOVED lines=12> */
.L_x_16:


//--------------------- .text._Z16lmwTest_baselinePffiPx --------------------------
	.section	.text._Z16lmwTest_baselinePffiPx,"ax",@progbits
	.align	128
        .global         _Z16lmwTest_baselinePffiPx
        .type           _Z16lmwTest_baselinePffiPx,@function
        .size           _Z16lmwTest_baselinePffiPx,(.L_x_17 - _Z16lmwTest_baselinePffiPx)
        .other          _Z16lmwTest_baselinePffiPx,@"STO_CUDA_ENTRY STV_DEFAULT"
_Z16lmwTest_baselinePffiPx:
.text._Z16lmwTest_baselinePffiPx:
[----:B------:R-:W-:Y:S01]  /*0000*/  LDC R1, c[0x0][0x37c] ;  /* 0x0000df00ff017b82 */ /* 0x000fe20000000800 */
[----:B------:R-:W0:Y:S02]  /*0010*/  S2R R5, SR_TID.X ;  /* 0x0000000000057919 */ /* 0x000e240000002100 */
[----:B0-----:R-:W-:-:S13]  /*0020*/  ISETP.NE.AND P0, PT, R5, RZ, PT ;  /* 0x000000ff0500720c */ /* 0x001fda0003f05270 */
[----:B------:R-:W-:Y:S01]  /*0030*/  @!P0 CS2R R2, SR_CLOCKLO ;  /* 0x0000000000028805 */ /* 0x000fe20000015000 */
[----:B------:R-:W0:Y:S01]  /*0040*/  S2R R0, SR_CTAID.X ;  /* 0x0000000000007919 */ /* 0x000e220000002500 */
[----:B------:R-:W1:Y:S01]  /*0050*/  LDCU UR7, c[0x0][0x38c] ;  /* 0x00007180ff0777ac */ /* 0x000e620008000800 */
[----:B------:R-:W0:Y:S01]  /*0060*/  LDCU UR4, c[0x0][0x360] ;  /* 0x00006c00ff0477ac */ /* 0x000e220008000800 */
[----:B------:R-:W2:Y:S01]  /*0070*/  LDCU.64 UR12, c[0x0][0x358] ;  /* 0x00006b00ff0c77ac */ /* 0x000ea20008000a00 */
[----:B-1----:R-:W-:Y:S01]  /*0080*/  UISETP.GE.AND UP0, UPT, UR7, 0x1, UPT ;  /* 0x000000010700788c */ /* 0x002fe2000bf06270 */
[----:B0-----:R-:W-:Y:S01]  /*0090*/  IMAD R6, R0, UR4, R5 ;  /* 0x0000000400067c24 */ /* 0x001fe2000f8e0205 */
[----:B------:R-:W-:Y:S07]  /*00a0*/  BAR.SYNC.DEFER_BLOCKING 0x0 ;  /* 0x0000000000007b1d */ /* 0x000fee0000010000 */
[----:B--2---:R-:W-:Y:S05]  /*00b0*/  BRA.U !UP0, `(.L_x_9) ;  /* 0x0000000908247547 */ /* 0x004fea000b800000 */
[----:B------:R-:W-:Y:S02]  /*00c0*/  UISETP.GE.U32.AND UP1, UPT, UR7, 0x10, UPT ;  /* 0x000000100700788c */ /* 0x000fe4000bf26070 */
[----:B------:R-:W-:Y:S01]  /*00d0*/  IMAD R6, R6, UR7, RZ ;  /* 0x0000000706067c24 */ /* 0x000fe2000f8e02ff */
[----:B------:R-:W-:Y:S01]  /*00e0*/  ULOP3.LUT UR10, UR7, 0xf, URZ, 0xc0, !UPT ;  /* 0x0000000f070a7892 */ /* 0x000fe2000f8ec0ff */
[----:B------:R-:W-:-:S03]  /*00f0*/  UMOV UR4, URZ ;  /* 0x000000ff00047c82 */ /* 0x000fc60008000000 */
[----:B------:R-:W-:Y:S02]  /*0100*/  UISETP.NE.AND UP0, UPT, UR10, URZ, UPT ;  /* 0x000000ff0a00728c */ /* 0x000fe4000bf05270 */
[----:B------:R-:W-:Y:S09]  /*0110*/  BRA.U !UP1, `(.L_x_10) ;  /* 0x0000000109f87547 */ /* 0x000ff2000b800000 */
[----:B------:R-:W0:Y:S01]  /*0120*/  LDCU.64 UR8, c[0x0][0x380] ;  /* 0x00007000ff0877ac */ /* 0x000e220008000a00 */
[----:B------:R-:W-:Y:S01]  /*0130*/  MOV R7, R6 ;  /* 0x0000000600077202 */ /* 0x000fe20000000f00 */
[----:B------:R-:W-:Y:S01]  /*0140*/  ULOP3.LUT UR4, UR7, 0x7ffffff0, URZ, 0xc0, !UPT ;  /* 0x7ffffff007047892 */ /* 0x000fe2000f8ec0ff */
[----:B------:R-:W1:Y:S01]  /*0150*/  LDCU UR11, c[0x0][0x388] ;  /* 0x00007100ff0b77ac */ /* 0x000e620008000800 */
[----:B0-----:R-:W-:Y:S02]  /*0160*/  UIADD3 UR5, UP1, UPT, UR8, 0x20, URZ ;  /* 0x0000002008057890 */ /* 0x001fe4000ff3e0ff */
[----:B------:R-:W-:Y:S02]  /*0170*/  UIADD3 UR8, UPT, UPT, -UR4, URZ, URZ ;  /* 0x000000ff04087290 */ /* 0x000fe4000fffe1ff */
[----:B-1----:R-:W-:-:S12]  /*0180*/  UIADD3.X UR6, UPT, UPT, URZ, UR9, URZ, UP1, !UPT ;  /* 0x00000009ff067290 */ /* 0x002fd80008ffe4ff */
.L_x_11:
[----:B----4-:R-:W-:Y:S02]  /*0190*/  MOV R4, UR5 ;  /* 0x0000000500047c02 */ /* 0x010fe40008000f00 */
[----:B------:R-:W-:-:S03]  /*01a0*/  MOV R5, UR6 ;  /* 0x0000000600057c02 */ /* 0x000fc60008000f00 */
[----:B------:R-:W-:-:S05]  /*01b0*/  IMAD.WIDE R4, R7, 0x4, R4 ;  /* 0x0000000407047825 */ /* 0x000fca00078e0204 */
[----:B------:R-:W2:Y:S04]  /*01c0*/  LDG.E R17, desc[UR12][R4.64+-0x20] ;  /* 0xffffe00c04117981 */ /* 0x000ea8000c1e1900 */
[----:B------:R-:W3:Y:S04]  /*01d0*/  LDG.E R18, desc[UR12][R4.64+-0x1c] ;  /* 0xffffe40c04127981 */ /* 0x000ee8000c1e1900 */
[----:B------:R-:W4:Y:S04]  /*01e0*/  LDG.E R20, desc[UR12][R4.64+-0x18] ;  /* 0xffffe80c04147981 */ /* 0x000f28000c1e1900 */
[----:B------:R-:W5:Y:S04]  /*01f0*/  LDG.E R22, desc[UR12][R4.64+-0x14] ;  /* 0xffffec0c04167981 */ /* 0x000f68000c1e1900 */
        /* <DEDUP_REMOVED lines=11> */
[----:B------:R-:W5:Y:S01]  /*02b0*/  LDG.E R9, desc[UR12][R4.64+0x1c] ;  /* 0x00001c0c04097981 */ /* 0x000f62000c1e1900 */
[----:B------:R-:W-:Y:S01]  /*02c0*/  UIADD3 UR8, UPT, UPT, UR8, 0x10, URZ ;  /* 0x0000001008087890 */ /* 0x000fe2000fffe0ff */
[----:B------:R-:W-:-:S03]  /*02d0*/  IADD3 R7, PT, PT, R7, 0x10, RZ ;  /* 0x0000001007077810 */ /* 0x000fc60007ffe0ff */
[----:B------:R-:W-:Y:S01]  /*02e0*/  UISETP.NE.AND UP1, UPT, UR8, URZ, UPT ;  /* 0x000000ff0800728c */ /* 0x000fe2000bf25270 */
[----:B--2---:R-:W-:Y:S01]  /*02f0*/  FADD R17, R17, UR11 ;  /* 0x0000000b11117e21 */ /* 0x004fe20008000000 */
[----:B---3--:R-:W-:-:S04]  /*0300*/  FADD R19, R18, UR11 ;  /* 0x0000000b12137e21 */ /* 0x008fc80008000000 */
[----:B------:R0:W-:Y:S01]  /*0310*/  STG.E desc[UR12][R4.64+-0x20], R17 ;  /* 0xffffe01104007986 */ /* 0x0001e2000c10190c */
[----:B----4-:R-:W-:-:S03]  /*0320*/  FADD R21, R20, UR11 ;  /* 0x0000000b14157e21 */ /* 0x010fc60008000000 */
[----:B------:R1:W-:Y:S01]  /*0330*/  STG.E desc[UR12][R4.64+-0x1c], R19 ;  /* 0xffffe41304007986 */ /* 0x0003e2000c10190c */
[----:B-----5:R-:W-:-:S03]  /*0340*/  FADD R23, R22, UR11 ;  /* 0x0000000b16177e21 */ /* 0x020fc60008000000 */
[----:B------:R2:W-:Y:S01]  /*0350*/  STG.E desc[UR12][R4.64+-0x18], R21 ;  /* 0xffffe81504007986 */ /* 0x0005e2000c10190c */
[----:B------:R-:W-:-:S03]  /*0360*/  FADD R25, R24, UR11 ;  /* 0x0000000b18197e21 */ /* 0x000fc60008000000 */
[----:B------:R3:W-:Y:S01]  /*0370*/  STG.E desc[UR12][R4.64+-0x14], R23 ;  /* 0xffffec1704007986 */ /* 0x0007e2000c10190c */
[----:B------:R-:W-:-:S03]  /*0380*/  FADD R27, R26, UR11 ;  /* 0x0000000b1a1b7e21 */ /* 0x000fc60008000000 */
[----:B------:R4:W-:Y:S01]  /*0390*/  STG.E desc[UR12][R4.64+-0x10], R25 ;  /* 0xfffff01904007986 */ /* 0x0009e2000c10190c */
[----:B0-----:R-:W-:-:S03]  /*03a0*/  FADD R17, R28, UR11 ;  /* 0x0000000b1c117e21 */ /* 0x001fc60008000000 */
[----:B------:R4:W-:Y:S01]  /*03b0*/  STG.E desc[UR12][R4.64+-0xc], R27 ;  /* 0xfffff41b04007986 */ /* 0x0009e2000c10190c */
[----:B------:R-:W-:-:S03]  /*03c0*/  FADD R29, R16, UR11 ;  /* 0x0000000b101d7e21 */ /* 0x000fc60008000000 */
[----:B------:R4:W-:Y:S01]  /*03d0*/  STG.E desc[UR12][R4.64+-0x8], R17 ;  /* 0xfffff81104007986 */ /* 0x0009e2000c10190c */
[----:B------:R-:W-:-:S03]  /*03e0*/  FADD R15, R15, UR11 ;  /* 0x0000000b0f0f7e21 */ /* 0x000fc60008000000 */
[----:B------:R4:W-:Y:S01]  /*03f0*/  STG.E desc[UR12][R4.64+-0x4], R29 ;  /* 0xfffffc1d04007986 */ /* 0x0009e2000c10190c */
[----:B------:R-:W-:-:S03]  /*0400*/  FADD R14, R14, UR11 ;  /* 0x0000000b0e0e7e21 */ /* 0x000fc60008000000 */
[----:B------:R4:W-:Y:S01]  /*0410*/  STG.E desc[UR12][R4.64], R15 ;  /* 0x0000000f04007986 */ /* 0x0009e2000c10190c */
[----:B------:R-:W-:-:S03]  /*0420*/  FADD R13, R13, UR11 ;  /* 0x0000000b0d0d7e21 */ /* 0x000fc60008000000 */
[----:B------:R4:W-:Y:S01]  /*0430*/  STG.E desc[UR12][R4.64+0x4], R14 ;  /* 0x0000040e04007986 */ /* 0x0009e2000c10190c */
[----:B-1----:R-:W-:-:S03]  /*0440*/  FADD R19, R12, UR11 ;  /* 0x0000000b0c137e21 */ /* 0x002fc60008000000 */
[----:B------:R4:W-:Y:S01]  /*0450*/  STG.E desc[UR12][R4.64+0x8], R13 ;  /* 0x0000080d04007986 */ /* 0x0009e2000c10190c */
[----:B--2---:R-:W-:-:S03]  /*0460*/  FADD R21, R8, UR11 ;  /* 0x0000000b08157e21 */ /* 0x004fc60008000000 */
[----:B------:R4:W-:Y:S01]  /*0470*/  STG.E desc[UR12][R4.64+0xc], R19 ;  /* 0x00000c1304007986 */ /* 0x0009e2000c10190c */
[----:B------:R-:W-:-:S03]  /*0480*/  FADD R11, R11, UR11 ;  /* 0x0000000b0b0b7e21 */ /* 0x000fc60008000000 */
[----:B------:R4:W-:Y:S01]  /*0490*/  STG.E desc[UR12][R4.64+0x10], R21 ;  /* 0x0000101504007986 */ /* 0x0009e2000c10190c */
[----:B---3--:R-:W-:-:S03]  /*04a0*/  FADD R23, R10, UR11 ;  /* 0x0000000b0a177e21 */ /* 0x008fc60008000000 */
[----:B------:R4:W-:Y:S01]  /*04b0*/  STG.E desc[UR12][R4.64+0x14], R11 ;  /* 0x0000140b04007986 */ /* 0x0009e2000c10190c */
[----:B------:R-:W-:-:S03]  /*04c0*/  FADD R9, R9, UR11 ;  /* 0x0000000b09097e21 */ /* 0x000fc60008000000 */
[----:B------:R4:W-:Y:S04]  /*04d0*/  STG.E desc[UR12][R4.64+0x18], R23 ;  /* 0x0000181704007986 */ /* 0x0009e8000c10190c */
[----:B------:R4:W-:Y:S01]  /*04e0*/  STG.E desc[UR12][R4.64+0x1c], R9 ;  /* 0x00001c0904007986 */ /* 0x0009e2000c10190c */
[----:B------:R-:W-:Y:S05]  /*04f0*/  BRA.U UP1, `(.L_x_11) ;  /* 0xfffffffd01247547 */ /* 0x000fea000b83ffff */
.L_x_10:
[----:B------:R-:W-:Y:S05]  /*0500*/  BRA.U !UP0, `(.L_x_9) ;  /* 0x0000000508107547 */ /* 0x000fea000b800000 */
[----:B------:R-:W-:Y:S02]  /*0510*/  UISETP.GE.U32.AND UP0, UPT, UR10, 0x8, UPT ;  /* 0x000000080a00788c */ /* 0x000fe4000bf06070 */
[----:B------:R-:W-:-:S04]  /*0520*/  ULOP3.LUT UR6, UR7, 0x7, URZ, 0xc0, !UPT ;  /* 0x0000000707067892 */ /* 0x000fc8000f8ec0ff */
[----:B------:R-:W-:-:S03]  /*0530*/  UISETP.NE.AND UP1, UPT, UR6, URZ, UPT ;  /* 0x000000ff0600728c */ /* 0x000fc6000bf25270 */
[----:B------:R-:W-:Y:S08]  /*0540*/  BRA.U !UP0, `(.L_x_12) ;  /* 0x0000000108747547 */ /* 0x000ff0000b800000 */
[----:B----4-:R-:W0:Y:S01]  /*0550*/  LDC.64 R4, c[0x0][0x380] ;  /* 0x0000e000ff047b82 */ /* 0x010e220000000a00 */
[----:B------:R-:W-:Y:S01]  /*0560*/  IADD3 R7, PT, PT, R6, UR4, RZ ;  /* 0x0000000406077c10 */ /* 0x000fe2000fffe0ff */
[----:B------:R-:W1:Y:S04]  /*0570*/  LDCU UR5, c[0x0][0x388] ;  /* 0x00007100ff0577ac */ /* 0x000e680008000800 */
[----:B0-----:R-:W-:-:S05]  /*0580*/  IMAD.WIDE R4, R7, 0x4, R4 ;  /* 0x0000000407047825 */ /* 0x001fca00078e0204 */
[----:B------:R-:W1:Y:S04]  /*0590*/  LDG.E R7, desc[UR12][R4.64] ;  /* 0x0000000c04077981 */ /* 0x000e68000c1e1900 */
[----:B------:R-:W2:Y:S04]  /*05a0*/  LDG.E R8, desc[UR12][R4.64+0x4] ;  /* 0x0000040c04087981 */ /* 0x000ea8000c1e1900 */
[----:B------:R-:W3:Y:S04]  /*05b0*/  LDG.E R10, desc[UR12][R4.64+0x8] ;  /* 0x0000080c040a7981 */ /* 0x000ee8000c1e1900 */
[----:B------:R-:W4:Y:S04]  /*05c0*/  LDG.E R12, desc[UR12][R4.64+0xc] ;  /* 0x00000c0c040c7981 */ /* 0x000f28000c1e1900 */
[----:B------:R-:W5:Y:S04]  /*05d0*/  LDG.E R14, desc[UR12][R4.64+0x10] ;  /* 0x0000100c040e7981 */ /* 0x000f68000c1e1900 */
[----:B------:R-:W5:Y:S04]  /*05e0*/  LDG.E R16, desc[UR12][R4.64+0x14] ;  /* 0x0000140c04107981 */ /* 0x000f68000c1e1900 */
[----:B------:R-:W5:Y:S04]  /*05f0*/  LDG.E R18, desc[UR12][R4.64+0x18] ;  /* 0x0000180c04127981 */ /* 0x000f68000c1e1900 */
[----:B------:R-:W5:Y:S01]  /*0600*/  LDG.E R20, desc[UR12][R4.64+0x1c] ;  /* 0x00001c0c04147981 */ /* 0x000f62000c1e1900 */
[----:B------:R-:W-:Y:S01]  /*0610*/  UIADD3 UR4, UPT, UPT, UR4, 0x8, URZ ;  /* 0x0000000804047890 */ /* 0x000fe2000fffe0ff */
[----:B-1----:R-:W-:Y:S01]  /*0620*/  FADD R7, R7, UR5 ;  /* 0x0000000507077e21 */ /* 0x002fe20008000000 */
[----:B--2---:R-:W-:-:S04]  /*0630*/  FADD R9, R8, UR5 ;  /* 0x0000000508097e21 */ /* 0x004fc80008000000 */
[----:B------:R0:W-:Y:S01]  /*0640*/  STG.E desc[UR12][R4.64], R7 ;  /* 0x0000000704007986 */ /* 0x0001e2000c10190c */
[----:B---3--:R-:W-:-:S03]  /*0650*/  FADD R11, R10, UR5 ;  /* 0x000000050a0b7e21 */ /* 0x008fc60008000000 */
        /* <DEDUP_REMOVED lines=9> */
[----:B------:R-:W-:-:S03]  /*06f0*/  FADD R21, R20, UR5 ;  /* 0x0000000514157e21 */ /* 0x000fc60008000000 */
[----:B------:R0:W-:Y:S04]  /*0700*/  STG.E desc[UR12][R4.64+0x18], R19 ;  /* 0x0000181304007986 */ /* 0x0001e8000c10190c */
[----:B------:R0:W-:Y:S02]  /*0710*/  STG.E desc[UR12][R4.64+0x1c], R21 ;  /* 0x00001c1504007986 */ /* 0x0001e4000c10190c */
.L_x_12:
[----:B------:R-:W-:Y:S05]  /*0720*/  BRA.U !UP1, `(.L_x_9) ;  /* 0x0000000109887547 */ /* 0x000fea000b800000 */
[----:B------:R-:W-:Y:S02]  /*0730*/  UISETP.GE.U32.AND UP0, UPT, UR6, 0x4, UPT ;  /* 0x000000040600788c */ /* 0x000fe4000bf06070 */
[----:B------:R-:W-:-:S04]  /*0740*/  ULOP3.LUT UR5, UR7, 0x3, URZ, 0xc0, !UPT ;  /* 0x0000000307057892 */ /* 0x000fc8000f8ec0ff */
[----:B------:R-:W-:-:S03]  /*0750*/  UISETP.NE.AND UP1, UPT, UR5, URZ, UPT ;  /* 0x000000ff0500728c */ /* 0x000fc6000bf25270 */
[----:B------:R-:W-:Y:S08]  /*0760*/  BRA.U !UP0, `(.L_x_13) ;  /* 0x0000000108447547 */ /* 0x000ff0000b800000 */
[----:B0---4-:R-:W0:Y:S01]  /*0770*/  LDC.64 R4, c[0x0][0x380] ;  /* 0x0000e000ff047b82 */ /* 0x011e220000000a00 */
[----:B------:R-:W-:Y:S01]  /*0780*/  IADD3 R7, PT, PT, R6, UR4, RZ ;  /* 0x0000000406077c10 */ /* 0x000fe2000fffe0ff */
[----:B------:R-:W1:Y:S04]  /*0790*/  LDCU UR6, c[0x0][0x388] ;  /* 0x00007100ff0677ac */ /* 0x000e680008000800 */
[----:B0-----:R-:W-:-:S05]  /*07a0*/  IMAD.WIDE R4, R7, 0x4, R4 ;  /* 0x0000000407047825 */ /* 0x001fca00078e0204 */
[----:B------:R-:W1:Y:S04]  /*07b0*/  LDG.E R7, desc[UR12][R4.64] ;  /* 0x0000000c04077981 */ /* 0x000e68000c1e1900 */
[----:B------:R-:W2:Y:S04]  /*07c0*/  LDG.E R8, desc[UR12][R4.64+0x4] ;  /* 0x0000040c04087981 */ /* 0x000ea8000c1e1900 */
[----:B------:R-:W3:Y:S04]  /*07d0*/  LDG.E R10, desc[UR12][R4.64+0x8] ;  /* 0x0000080c040a7981 */ /* 0x000ee8000c1e1900 */
[----:B------:R-:W4:Y:S01]  /*07e0*/  LDG.E R12, desc[UR12][R4.64+0xc] ;  /* 0x00000c0c040c7981 */ /* 0x000f22000c1e1900 */
[----:B------:R-:W-:Y:S01]  /*07f0*/  UIADD3 UR4, UPT, UPT, UR4, 0x4, URZ ;  /* 0x0000000404047890 */ /* 0x000fe2000fffe0ff */
[----:B-1----:R-:W-:Y:S01]  /*0800*/  FADD R7, R7, UR6 ;  /* 0x0000000607077e21 */ /* 0x002fe20008000000 */
[----:B--2---:R-:W-:-:S04]  /*0810*/  FADD R9, R8, UR6 ;  /* 0x0000000608097e21 */ /* 0x004fc80008000000 */
[----:B------:R1:W-:Y:S01]  /*0820*/  STG.E desc[UR12][R4.64], R7 ;  /* 0x0000000704007986 */ /* 0x0003e2000c10190c */
[----:B---3--:R-:W-:-:S03]  /*0830*/  FADD R11, R10, UR6 ;  /* 0x000000060a0b7e21 */ /* 0x008fc60008000000 */
[----:B------:R1:W-:Y:S01]  /*0840*/  STG.E desc[UR12][R4.64+0x4], R9 ;  /* 0x0000040904007986 */ /* 0x0003e2000c10190c */
[----:B----4-:R-:W-:-:S03]  /*0850*/  FADD R13, R12, UR6 ;  /* 0x000000060c0d7e21 */ /* 0x010fc60008000000 */
[----:B------:R1:W-:Y:S04]  /*0860*/  STG.E desc[UR12][R4.64+0x8], R11 ;  /* 0x0000080b04007986 */ /* 0x0003e8000c10190c */
[----:B------:R1:W-:Y:S02]  /*0870*/  STG.E desc[UR12][R4.64+0xc], R13 ;  /* 0x00000c0d04007986 */ /* 0x0003e4000c10190c */
.L_x_13:
[----:B------:R-:W-:Y:S05]  /*0880*/  BRA.U !UP1, `(.L_x_9) ;  /* 0x0000000109307547 */ /* 0x000fea000b800000 */
[----:B01--4-:R-:W0:Y:S01]  /*0890*/  LDC.64 R8, c[0x0][0x380] ;  /* 0x0000e000ff087b82 */ /* 0x013e220000000a00 */
[----:B------:R-:W-:Y:S01]  /*08a0*/  IADD3 R7, PT, PT, R6, UR4, RZ ;  /* 0x0000000406077c10 */ /* 0x000fe2000fffe0ff */
[----:B------:R-:W1:Y:S01]  /*08b0*/  LDCU UR6, c[0x0][0x388] ;  /* 0x00007100ff0677ac */ /* 0x000e620008000800 */
[----:B------:R-:W-:-:S12]  /*08c0*/  UIADD3 UR5, UPT, UPT, -UR5, URZ, URZ ;  /* 0x000000ff05057290 */ /* 0x000fd8000fffe1ff */
.L_x_14:
[----:B0-2---:R-:W-:-:S05]  /*08d0*/  IMAD.WIDE R4, R7, 0x4, R8 ;  /* 0x0000000407047825 */ /* 0x005fca00078e0208 */
[----:B------:R-:W1:Y:S01]  /*08e0*/  LDG.E R6, desc[UR12][R4.64] ;  /* 0x0000000c04067981 */ /* 0x000e62000c1e1900 */
[----:B------:R-:W-:Y:S01]  /*08f0*/  UIADD3 UR5, UPT, UPT, UR5, 0x1, URZ ;  /* 0x0000000105057890 */ /* 0x000fe2000fffe0ff */
[----:B------:R-:W-:-:S03]  /*0900*/  IADD3 R7, PT, PT, R7, 0x1, RZ ;  /* 0x0000000107077810 */ /* 0x000fc60007ffe0ff */
[----:B------:R-:W-:Y:S01]  /*0910*/  UISETP.NE.AND UP0, UPT, UR5, URZ, UPT ;  /* 0x000000ff0500728c */ /* 0x000fe2000bf05270 */
[----:B-1----:R-:W-:-:S05]  /*0920*/  FADD R11, R6, UR6 ;  /* 0x00000006060b7e21 */ /* 0x002fca0008000000 */
[----:B------:R2:W-:Y:S03]  /*0930*/  STG.E desc[UR12][R4.64], R11 ;  /* 0x0000000b04007986 */ /* 0x0005e6000c10190c */
[----:B------:R-:W-:Y:S05]  /*0940*/  BRA.U UP0, `(.L_x_14) ;  /* 0xfffffffd00e07547 */ /* 0x000fea000b83ffff */
.L_x_9:
[----:B------:R-:W-:Y:S01]  /*0950*/  BAR.SYNC.DEFER_BLOCKING 0x0 ;  /* 0x0000000000007b1d */ /* 0x000fe20000010000 */
[----:B012-4-:R-:W-:-:S07]  /*0960*/  @!P0 CS2R R4, SR_CLOCKLO ;  /* 0x0000000000048805 */ /* 0x017fce0000015000 */
        /* <DEDUP_REMOVED lines=10> */
.L_x_15:
        /* <DEDUP_REMOVED lines=15> */
.L_x_17:


//--------------------- .nv.shared.reserved.0     --------------------------
	.section	.nv.shared.reserved.0,"aw",@nobits
	.weak		__nv_reservedSMEM_offset_0_alias
	.size		__nv_reservedSMEM_offset_0_alias, 0, 64
	.other		__nv_reservedSMEM_offset_0_alias,@"STO_CUDA_RESERVED_SHARED STV_DEFAULT"
__nv_reservedSMEM_offset_0_alias:
	.zero		0
	.zero		64


//--------------------- .nv.constant0._Z14lmwTest_atomicPffiPx --------------------------
	.section	.nv.constant0._Z14lmwTest_atomicPffiPx,"a",@progbits
	.sectionflags	@""
	.align	4
.nv.constant0._Z14lmwTest_atomicPffiPx:
	.zero		920


//--------------------- .nv.constant0._Z16lmwTest_baselinePffiPx --------------------------
	.section	.nv.constant0._Z16lmwTest_baselinePffiPx,"a",@progbits
	.sectionflags	@""
	.align	4
.nv.constant0._Z16lmwTest_baselinePffiPx:
	.zero		920


//--------------------- SYMBOLS --------------------------

	.type		.nv.reservedSmem.offset0,@object
	.size		.nv.reservedSmem.offset0,0x4
